//
// Generated by NVIDIA NVVM Compiler
//
// Compiler Build ID: CL-36424714
// Cuda compilation tools, release 13.0, V13.0.88
// Based on NVVM 20.0.0
//

.version 9.0
.target sm_100
.address_size 64

	// .globl	_Z8blockMxMPdS_S_i
// _ZZ8blockMxMPdS_S_iE2AA has been demoted
// _ZZ8blockMxMPdS_S_iE2BB has been demoted

.visible .entry _Z8blockMxMPdS_S_i(
	.param .u64 .ptr .align 1 _Z8blockMxMPdS_S_i_param_0,
	.param .u64 .ptr .align 1 _Z8blockMxMPdS_S_i_param_1,
	.param .u64 .ptr .align 1 _Z8blockMxMPdS_S_i_param_2,
	.param .u32 _Z8blockMxMPdS_S_i_param_3
)
{
	.reg .pred 	%p<3>;
	.reg .b32 	%r<38>;
	.reg .b64 	%rd<13>;
	.reg .b64 	%fd<105>;
	// demoted variable
	.shared .align 8 .b8 _ZZ8blockMxMPdS_S_iE2AA[8192];
	// demoted variable
	.shared .align 8 .b8 _ZZ8blockMxMPdS_S_iE2BB[8192];
	ld.param.u64 	%rd3, [_Z8blockMxMPdS_S_i_param_0];
	ld.param.u64 	%rd4, [_Z8blockMxMPdS_S_i_param_1];
	ld.param.u64 	%rd5, [_Z8blockMxMPdS_S_i_param_2];
	ld.param.u32 	%r20, [_Z8blockMxMPdS_S_i_param_3];
	mov.u32 	%r21, %ctaid.y;
	shl.b32 	%r1, %r21, 5;
	mov.u32 	%r22, %ctaid.x;
	shl.b32 	%r2, %r22, 5;
	mov.u32 	%r3, %tid.y;
	mov.u32 	%r4, %tid.x;
	mad.lo.s32 	%r5, %r20, %r3, %r4;
	setp.lt.s32 	%p1, %r20, -30;
	mov.f64 	%fd104, 0d0000000000000000;
	@%p1 bra 	$L__BB0_3;
	add.s32 	%r23, %r20, -1;
	shr.s32 	%r24, %r23, 31;
	shr.u32 	%r25, %r24, 27;
	add.s32 	%r26, %r23, %r25;
	shr.s32 	%r27, %r26, 5;
	neg.s32 	%r37, %r27;
	shl.b32 	%r6, %r20, 5;
	shl.b32 	%r28, %r3, 8;
	mov.u32 	%r29, _ZZ8blockMxMPdS_S_iE2AA;
	add.s32 	%r7, %r29, %r28;
	shl.b32 	%r30, %r4, 3;
	add.s32 	%r8, %r7, %r30;
	mov.u32 	%r31, _ZZ8blockMxMPdS_S_iE2BB;
	add.s32 	%r10, %r31, %r30;
	add.s32 	%r9, %r10, %r28;
	add.s32 	%r36, %r5, %r2;
	add.s32 	%r32, %r3, %r1;
	mad.lo.s32 	%r35, %r20, %r32, %r4;
	cvta.to.global.u64 	%rd1, %rd3;
	cvta.to.global.u64 	%rd2, %rd4;
	mov.f64 	%fd104, 0d0000000000000000;
$L__BB0_2:
	mul.wide.s32 	%rd6, %r35, 8;
	add.s64 	%rd7, %rd1, %rd6;
	ld.global.f64 	%fd6, [%rd7];
	st.shared.f64 	[%r8], %fd6;
	mul.wide.s32 	%rd8, %r36, 8;
	add.s64 	%rd9, %rd2, %rd8;
	ld.global.f64 	%fd7, [%rd9];
	st.shared.f64 	[%r9], %fd7;
	bar.sync 	0;
	ld.shared.f64 	%fd8, [%r7];
	ld.shared.f64 	%fd9, [%r10];
	fma.rn.f64 	%fd10, %fd8, %fd9, %fd104;
	ld.shared.f64 	%fd11, [%r7+8];
	ld.shared.f64 	%fd12, [%r10+256];
	fma.rn.f64 	%fd13, %fd11, %fd12, %fd10;
	ld.shared.f64 	%fd14, [%r7+16];
	ld.shared.f64 	%fd15, [%r10+512];
	fma.rn.f64 	%fd16, %fd14, %fd15, %fd13;
	ld.shared.f64 	%fd17, [%r7+24];
	ld.shared.f64 	%fd18, [%r10+768];
	fma.rn.f64 	%fd19, %fd17, %fd18, %fd16;
	ld.shared.f64 	%fd20, [%r7+32];
	ld.shared.f64 	%fd21, [%r10+1024];
	fma.rn.f64 	%fd22, %fd20, %fd21, %fd19;
	ld.shared.f64 	%fd23, [%r7+40];
	ld.shared.f64 	%fd24, [%r10+1280];
	fma.rn.f64 	%fd25, %fd23, %fd24, %fd22;
	ld.shared.f64 	%fd26, [%r7+48];
	ld.shared.f64 	%fd27, [%r10+1536];
	fma.rn.f64 	%fd28, %fd26, %fd27, %fd25;
	ld.shared.f64 	%fd29, [%r7+56];
	ld.shared.f64 	%fd30, [%r10+1792];
	fma.rn.f64 	%fd31, %fd29, %fd30, %fd28;
	ld.shared.f64 	%fd32, [%r7+64];
	ld.shared.f64 	%fd33, [%r10+2048];
	fma.rn.f64 	%fd34, %fd32, %fd33, %fd31;
	ld.shared.f64 	%fd35, [%r7+72];
	ld.shared.f64 	%fd36, [%r10+2304];
	fma.rn.f64 	%fd37, %fd35, %fd36, %fd34;
	ld.shared.f64 	%fd38, [%r7+80];
	ld.shared.f64 	%fd39, [%r10+2560];
	fma.rn.f64 	%fd40, %fd38, %fd39, %fd37;
	ld.shared.f64 	%fd41, [%r7+88];
	ld.shared.f64 	%fd42, [%r10+2816];
	fma.rn.f64 	%fd43, %fd41, %fd42, %fd40;
	ld.shared.f64 	%fd44, [%r7+96];
	ld.shared.f64 	%fd45, [%r10+3072];
	fma.rn.f64 	%fd46, %fd44, %fd45, %fd43;
	ld.shared.f64 	%fd47, [%r7+104];
	ld.shared.f64 	%fd48, [%r10+3328];
	fma.rn.f64 	%fd49, %fd47, %fd48, %fd46;
	ld.shared.f64 	%fd50, [%r7+112];
	ld.shared.f64 	%fd51, [%r10+3584];
	fma.rn.f64 	%fd52, %fd50, %fd51, %fd49;
	ld.shared.f64 	%fd53, [%r7+120];
	ld.shared.f64 	%fd54, [%r10+3840];
	fma.rn.f64 	%fd55, %fd53, %fd54, %fd52;
	ld.shared.f64 	%fd56, [%r7+128];
	ld.shared.f64 	%fd57, [%r10+4096];
	fma.rn.f64 	%fd58, %fd56, %fd57, %fd55;
	ld.shared.f64 	%fd59, [%r7+136];
	ld.shared.f64 	%fd60, [%r10+4352];
	fma.rn.f64 	%fd61, %fd59, %fd60, %fd58;
	ld.shared.f64 	%fd62, [%r7+144];
	ld.shared.f64 	%fd63, [%r10+4608];
	fma.rn.f64 	%fd64, %fd62, %fd63, %fd61;
	ld.shared.f64 	%fd65, [%r7+152];
	ld.shared.f64 	%fd66, [%r10+4864];
	fma.rn.f64 	%fd67, %fd65, %fd66, %fd64;
	ld.shared.f64 	%fd68, [%r7+160];
	ld.shared.f64 	%fd69, [%r10+5120];
	fma.rn.f64 	%fd70, %fd68, %fd69, %fd67;
	ld.shared.f64 	%fd71, [%r7+168];
	ld.shared.f64 	%fd72, [%r10+5376];
	fma.rn.f64 	%fd73, %fd71, %fd72, %fd70;
	ld.shared.f64 	%fd74, [%r7+176];
	ld.shared.f64 	%fd75, [%r10+5632];
	fma.rn.f64 	%fd76, %fd74, %fd75, %fd73;
	ld.shared.f64 	%fd77, [%r7+184];
	ld.shared.f64 	%fd78, [%r10+5888];
	fma.rn.f64 	%fd79, %fd77, %fd78, %fd76;
	ld.shared.f64 	%fd80, [%r7+192];
	ld.shared.f64 	%fd81, [%r10+6144];
	fma.rn.f64 	%fd82, %fd80, %fd81, %fd79;
	ld.shared.f64 	%fd83, [%r7+200];
	ld.shared.f64 	%fd84, [%r10+6400];
	fma.rn.f64 	%fd85, %fd83, %fd84, %fd82;
	ld.shared.f64 	%fd86, [%r7+208];
	ld.shared.f64 	%fd87, [%r10+6656];
	fma.rn.f64 	%fd88, %fd86, %fd87, %fd85;
	ld.shared.f64 	%fd89, [%r7+216];
	ld.shared.f64 	%fd90, [%r10+6912];
	fma.rn.f64 	%fd91, %fd89, %fd90, %fd88;
	ld.shared.f64 	%fd92, [%r7+224];
	ld.shared.f64 	%fd93, [%r10+7168];
	fma.rn.f64 	%fd94, %fd92, %fd93, %fd91;
	ld.shared.f64 	%fd95, [%r7+232];
	ld.shared.f64 	%fd96, [%r10+7424];
	fma.rn.f64 	%fd97, %fd95, %fd96, %fd94;
	ld.shared.f64 	%fd98, [%r7+240];
	ld.shared.f64 	%fd99, [%r10+7680];
	fma.rn.f64 	%fd100, %fd98, %fd99, %fd97;
	ld.shared.f64 	%fd101, [%r7+248];
	ld.shared.f64 	%fd102, [%r10+7936];
	fma.rn.f64 	%fd104, %fd101, %fd102, %fd100;
	bar.sync 	0;
	add.s32 	%r37, %r37, 1;
	add.s32 	%r36, %r36, %r6;
	add.s32 	%r35, %r35, 32;
	setp.ne.s32 	%p2, %r37, 1;
	@%p2 bra 	$L__BB0_2;
$L__BB0_3:
	cvta.to.global.u64 	%rd10, %rd5;
	mad.lo.s32 	%r33, %r20, %r1, %r2;
	add.s32 	%r34, %r33, %r5;
	mul.wide.s32 	%rd11, %r34, 8;
	add.s64 	%rd12, %rd10, %rd11;
	st.global.f64 	[%rd12], %fd104;
	ret;

}


// ===== COMPILED SASS (sm_100) =====

	.target	sm_100

	.elftype	@"ET_EXEC"


//--------------------- .note.nv.tkinfo           --------------------------
	.section	.note.nv.tkinfo,"",@"SHT_NOTE"
	.sectionflags	@"SHF_NOTE_NV_TKINFO"
	.tkinfo
        /*0018*/ 	.word	0x00000002
        /*0030*/ 	.string	""
        /*0030*/ 	.string	"ptxas"
        /*0030*/ 	.string	"Cuda compilation tools, release 13.0, V13.0.88"
        /*0030*/ 	.string	"Build cuda_13.0.r13.0/compiler.36424714_0"
        /*0030*/ 	.string	"-arch sm_100 -m 64 "



//--------------------- .note.nv.cuinfo           --------------------------
	.section	.note.nv.cuinfo,"",@"SHT_NOTE"
	.sectionflags	@"SHF_NOTE_NV_CUINFO"
        /*0018*/ 	.short	0x0002
        /*001a*/ 	.short	0x0064
        /*001c*/ 	.short	0x0082
	.zero		2


//--------------------- .nv.info                  --------------------------
	.section	.nv.info,"",@"SHT_CUDA_INFO"
	.align	4


	//----- nvinfo : EIATTR_REGCOUNT
	.align		4
        /*0000*/ 	.byte	0x04, 0x2f
        /*0002*/ 	.short	(.L_1 - .L_0)
	.align		4
.L_0:
        /*0004*/ 	.word	index@(_Z8blockMxMPdS_S_i)
        /*0008*/ 	.word	0x00000020


	//----- nvinfo : EIATTR_FRAME_SIZE
	.align		4
.L_1:
        /*000c*/ 	.byte	0x04, 0x11
        /*000e*/ 	.short	(.L_3 - .L_2)
	.align		4
.L_2:
        /*0010*/ 	.word	index@(_Z8blockMxMPdS_S_i)
        /*0014*/ 	.word	0x00000000


	//----- nvinfo : EIATTR_MIN_STACK_SIZE
	.align		4
.L_3:
        /*0018*/ 	.byte	0x04, 0x12
        /*001a*/ 	.short	(.L_5 - .L_4)
	.align		4
.L_4:
        /*001c*/ 	.word	index@(_Z8blockMxMPdS_S_i)
        /*0020*/ 	.word	0x00000000
.L_5:


//--------------------- .nv.compat                --------------------------
	.section	.nv.compat,"",@"SHT_CUDA_COMPAT_INFO"
	.align	4
        /*0000*/ 	.byte	0x02, 0x09, 0x00, 0x00, 0x02, 0x02, 0x01, 0x00, 0x02, 0x05, 0x05, 0x00, 0x03, 0x07, 0x01, 0x01
        /*0010*/ 	.byte	0x02, 0x03, 0x00, 0x00, 0x02, 0x06, 0x01, 0x00, 0x04, 0x0b, 0x08, 0x00, 0x01, 0x00, 0x00, 0x00
        /*0020*/ 	.byte	0x00, 0x00, 0x00, 0x00


//--------------------- .nv.info._Z8blockMxMPdS_S_i --------------------------
	.section	.nv.info._Z8blockMxMPdS_S_i,"",@"SHT_CUDA_INFO"
	.sectionflags	@""
	.align	4


	//----- nvinfo : EIATTR_CUDA_API_VERSION
	.align		4
        /*0000*/ 	.byte	0x04, 0x37
        /*0002*/ 	.short	(.L_7 - .L_6)
.L_6:
        /*0004*/ 	.word	0x00000082


	//----- nvinfo : EIATTR_KPARAM_INFO
	.align		4
.L_7:
        /*0008*/ 	.byte	0x04, 0x17
        /*000a*/ 	.short	(.L_9 - .L_8)
.L_8:
        /*000c*/ 	.word	0x00000000
        /*0010*/ 	.short	0x0003
        /*0012*/ 	.short	0x0018
        /*0014*/ 	.byte	0x00, 0xf0, 0x11, 0x00


	//----- nvinfo : EIATTR_KPARAM_INFO
	.align		4
.L_9:
        /*0018*/ 	.byte	0x04, 0x17
        /*001a*/ 	.short	(.L_11 - .L_10)
.L_10:
        /*001c*/ 	.word	0x00000000
        /*0020*/ 	.short	0x0002
        /*0022*/ 	.short	0x0010
        /*0024*/ 	.byte	0x00, 0xf5, 0x21, 0x00


	//----- nvinfo : EIATTR_KPARAM_INFO
	.align		4
.L_11:
        /*0028*/ 	.byte	0x04, 0x17
        /*002a*/ 	.short	(.L_13 - .L_12)
.L_12:
        /*002c*/ 	.word	0x00000000
        /*0030*/ 	.short	0x0001
        /*0032*/ 	.short	0x0008
        /*0034*/ 	.byte	0x00, 0xf5, 0x21, 0x00


	//----- nvinfo : EIATTR_KPARAM_INFO
	.align		4
.L_13:
        /*0038*/ 	.byte	0x04, 0x17
        /*003a*/ 	.short	(.L_15 - .L_14)
.L_14:
        /*003c*/ 	.word	0x00000000
        /*0040*/ 	.short	0x0000
        /*0042*/ 	.short	0x0000
        /*0044*/ 	.byte	0x00, 0xf5, 0x21, 0x00


	//----- nvinfo : EIATTR_SPARSE_MMA_MASK
	.align		4
.L_15:
        /*0048*/ 	.byte	0x03, 0x50
        /*004a*/ 	.short	0x0000


	//----- nvinfo : EIATTR_MAXREG_COUNT
	.align		4
        /*004c*/ 	.byte	0x03, 0x1b
        /*004e*/ 	.short	0x00ff


	//----- nvinfo : EIATTR_NUM_BARRIERS
	.align		4
        /*0050*/ 	.byte	0x02, 0x4c
        /*0052*/ 	.byte	0x01
	.zero		1


	//----- nvinfo : EIATTR_MERCURY_ISA_VERSION
	.align		4
        /*0054*/ 	.byte	0x03, 0x5f
        /*0056*/ 	.short	0x0101


	//----- nvinfo : EIATTR_VRC_CTA_INIT_COUNT
	.align		4
        /*0058*/ 	.byte	0x02, 0x4a
	.zero		1
	.zero		1


	//----- nvinfo : EIATTR_EXIT_INSTR_OFFSETS
	.align		4
        /*005c*/ 	.byte	0x04, 0x1c
        /*005e*/ 	.short	(.L_17 - .L_16)


	//   ....[0]....
.L_16:
        /*0060*/ 	.word	0x00000830


	//----- nvinfo : EIATTR_CBANK_PARAM_SIZE
	.align		4
.L_17:
        /*0064*/ 	.byte	0x03, 0x19
        /*0066*/ 	.short	0x001c


	//----- nvinfo : EIATTR_PARAM_CBANK
	.align		4
        /*0068*/ 	.byte	0x04, 0x0a
        /*006a*/ 	.short	(.L_19 - .L_18)
	.align		4
.L_18:
        /*006c*/ 	.word	index@(.nv.constant0._Z8blockMxMPdS_S_i)
        /*0070*/ 	.short	0x0380
        /*0072*/ 	.short	0x001c


	//----- nvinfo : EIATTR_SW_WAR
	.align		4
.L_19:
        /*0074*/ 	.byte	0x04, 0x36
        /*0076*/ 	.short	(.L_21 - .L_20)
.L_20:
        /*0078*/ 	.word	0x00000008
.L_21:


//--------------------- .nv.callgraph             --------------------------
	.section	.nv.callgraph,"",@"SHT_CUDA_CALLGRAPH"
	.align	4
	.sectionentsize	8
	.align		4
        /*0000*/ 	.word	0x00000000
	.align		4
        /*0004*/ 	.word	0xffffffff
	.align		4
        /*0008*/ 	.word	0x00000000
	.align		4
        /*000c*/ 	.word	0xfffffffe
	.align		4
        /*0010*/ 	.word	0x00000000
	.align		4
        /*0014*/ 	.word	0xfffffffd
	.align		4
        /*0018*/ 	.word	0x00000000
	.align		4
        /*001c*/ 	.word	0xfffffffc


//--------------------- .text._Z8blockMxMPdS_S_i  --------------------------
	.section	.text._Z8blockMxMPdS_S_i,"ax",@progbits
	.align	128
        .global         _Z8blockMxMPdS_S_i
        .type           _Z8blockMxMPdS_S_i,@function
        .size           _Z8blockMxMPdS_S_i,(.L_x_3 - _Z8blockMxMPdS_S_i)
        .other          _Z8blockMxMPdS_S_i,@"STO_CUDA_ENTRY STV_DEFAULT"
_Z8blockMxMPdS_S_i:
.text._Z8blockMxMPdS_S_i:
[----:B------:R-:W-:Y:S08]  /*0000*/  LDC R1, c[0x0][0x37c] ;  /* 0x0000df00ff017b82 */ /* 0x000ff00000000800 */
[----:B------:R-:W0:Y:S01]  /*0010*/  LDC R0, c[0x0][0x398] ;  /* 0x0000e600ff007b82 */ /* 0x000e220000000800 */
[----:B------:R-:W1:Y:S01]  /*0020*/  S2R R18, SR_CTAID.X ;  /* 0x0000000000127919 */ /* 0x000e620000002500 */
[----:B------:R-:W2:Y:S01]  /*0030*/  LDCU.64 UR8, c[0x0][0x358] ;  /* 0x00006b00ff0877ac */ /* 0x000ea20008000a00 */
[----:B------:R-:W-:Y:S01]  /*0040*/  CS2R R10, SRZ ;  /* 0x00000000000a7805 */ /* 0x000fe2000001ff00 */
[----:B------:R-:W3:Y:S04]  /*0050*/  S2R R9, SR_TID.Y ;  /* 0x0000000000097919 */ /* 0x000ee80000002200 */
[----:B------:R-:W4:Y:S01]  /*0060*/  S2UR UR4, SR_CTAID.Y ;  /* 0x00000000000479c3 */ /* 0x000f220000002600 */
[----:B------:R-:W3:Y:S01]  /*0070*/  S2R R7, SR_TID.X ;  /* 0x0000000000077919 */ /* 0x000ee20000002100 */
[----:B0-----:R-:W-:Y:S01]  /*0080*/  ISETP.GE.AND P0, PT, R0, -0x1e, PT ;  /* 0xffffffe20000780c */ /* 0x001fe20003f06270 */
[----:B----4-:R-:W-:Y:S01]  /*0090*/  USHF.L.U32 UR4, UR4, 0x5, URZ ;  /* 0x0000000504047899 */ /* 0x010fe200080006ff */
[----:B-1----:R-:W-:-:S02]  /*00a0*/  IMAD.SHL.U32 R18, R18, 0x20, RZ ;  /* 0x0000002012127824 */ /* 0x002fc400078e00ff */
[----:B---3--:R-:W-:-:S09]  /*00b0*/  IMAD R17, R9, R0, R7 ;  /* 0x0000000009117224 */ /* 0x008fd200078e0207 */
[----:B--2---:R-:W-:Y:S05]  /*00c0*/  @!P0 BRA `(.L_x_0) ;  /* 0x0000000400c48947 */ /* 0x004fea0003800000 */
[----:B------:R-:W0:Y:S01]  /*00d0*/  S2UR UR7, SR_CgaCtaId ;  /* 0x00000000000779c3 */ /* 0x000e220000008800 */
[----:B------:R-:W-:Y:S01]  /*00e0*/  VIADD R2, R0, 0xffffffff ;  /* 0xffffffff00027836 */ /* 0x000fe20000000000 */
[----:B------:R-:W-:Y:S01]  /*00f0*/  UMOV UR5, 0x400 ;  /* 0x0000040000057882 */ /* 0x000fe20000000000 */
[----:B------:R-:W-:Y:S01]  /*0100*/  IADD3 R5, PT, PT, R9, UR4, RZ ;  /* 0x0000000409057c10 */ /* 0x000fe2000fffe0ff */
[----:B------:R-:W-:Y:S01]  /*0110*/  UIADD3 UR6, UPT, UPT, UR5, 0x2000, URZ ;  /* 0x0000200005067890 */ /* 0x000fe2000fffe0ff */
[----:B------:R-:W-:Y:S02]  /*0120*/  CS2R R10, SRZ ;  /* 0x00000000000a7805 */ /* 0x000fe4000001ff00 */
[----:B------:R-:W-:Y:S01]  /*0130*/  SHF.R.S32.HI R3, RZ, 0x1f, R2 ;  /* 0x0000001fff037819 */ /* 0x000fe20000011402 */
[----:B------:R-:W1:Y:S03]  /*0140*/  LDC.64 R22, c[0x0][0x380] ;  /* 0x0000e000ff167b82 */ /* 0x000e660000000a00 */
[----:B------:R-:W-:Y:S01]  /*0150*/  LEA.HI R2, R3, R2, RZ, 0x5 ;  /* 0x0000000203027211 */ /* 0x000fe200078f28ff */
[----:B------:R-:W-:-:S03]  /*0160*/  IMAD.IADD R3, R18, 0x1, R17 ;  /* 0x0000000112037824 */ /* 0x000fc600078e0211 */
[----:B------:R-:W-:Y:S01]  /*0170*/  SHF.R.S32.HI R4, RZ, 0x5, R2 ;  /* 0x00000005ff047819 */ /* 0x000fe20000011402 */
[----:B------:R-:W-:Y:S01]  /*0180*/  IMAD R2, R5, R0, R7 ;  /* 0x0000000005027224 */ /* 0x000fe200078e0207 */
[----:B------:R-:W2:Y:S03]  /*0190*/  LDC.64 R20, c[0x0][0x388] ;  /* 0x0000e200ff147b82 */ /* 0x000ea60000000a00 */
[----:B------:R-:W-:Y:S01]  /*01a0*/  IMAD.MOV R4, RZ, RZ, -R4 ;  /* 0x000000ffff047224 */ /* 0x000fe200078e0a04 */
[----:B0-----:R-:W-:Y:S02]  /*01b0*/  ULEA UR5, UR7, UR5, 0x18 ;  /* 0x0000000507057291 */ /* 0x001fe4000f8ec0ff */
[----:B------:R-:W-:-:S04]  /*01c0*/  ULEA UR6, UR7, UR6, 0x18 ;  /* 0x0000000607067291 */ /* 0x000fc8000f8ec0ff */
[----:B------:R-:W-:Y:S02]  /*01d0*/  LEA R16, R9, UR5, 0x8 ;  /* 0x0000000509107c11 */ /* 0x000fe4000f8e40ff */
[C---:B------:R-:W-:Y:S02]  /*01e0*/  LEA R6, R7.reuse, UR6, 0x3 ;  /* 0x0000000607067c11 */ /* 0x040fe4000f8e18ff */
[----:B------:R-:W-:Y:S02]  /*01f0*/  LEA R7, R7, R16, 0x3 ;  /* 0x0000001007077211 */ /* 0x000fe400078e18ff */
[----:B------:R-:W-:-:S07]  /*0200*/  LEA R5, R9, R6, 0x8 ;  /* 0x0000000609057211 */ /* 0x000fce00078e40ff */
.L_x_1:
[----:B-1----:R-:W-:-:S04]  /*0210*/  IMAD.WIDE R8, R2, 0x8, R22 ;  /* 0x0000000802087825 */ /* 0x002fc800078e0216 */
[----:B--2---:R-:W-:Y:S02]  /*0220*/  IMAD.WIDE R28, R3, 0x8, R20 ;  /* 0x00000008031c7825 */ /* 0x004fe400078e0214 */
[----:B------:R-:W2:Y:S04]  /*0230*/  LDG.E.64 R8, desc[UR8][R8.64] ;  /* 0x0000000808087981 */ /* 0x000ea8000c1e1b00 */
[----:B------:R-:W3:Y:S01]  /*0240*/  LDG.E.64 R28, desc[UR8][R28.64] ;  /* 0x000000081c1c7981 */ /* 0x000ee2000c1e1b00 */
[----:B------:R-:W-:Y:S01]  /*0250*/  VIADD R4, R4, 0x1 ;  /* 0x0000000104047836 */ /* 0x000fe20000000000 */
[----:B------:R-:W-:Y:S01]  /*0260*/  IADD3 R2, PT, PT, R2, 0x20, RZ ;  /* 0x0000002002027810 */ /* 0x000fe20007ffe0ff */
[----:B------:R-:W-:-:S03]  /*0270*/  IMAD R3, R0, 0x20, R3 ;  /* 0x0000002000037824 */ /* 0x000fc600078e0203 */
[----:B------:R-:W-:Y:S01]  /*0280*/  ISETP.NE.AND P0, PT, R4, 0x1, PT ;  /* 0x000000010400780c */ /* 0x000fe20003f05270 */
[----:B--2---:R-:W-:Y:S04]  /*0290*/  STS.64 [R7], R8 ;  /* 0x0000000807007388 */ /* 0x004fe80000000a00 */
[----:B---3--:R-:W-:Y:S01]  /*02a0*/  STS.64 [R5], R28 ;  /* 0x0000001c05007388 */ /* 0x008fe20000000a00 */
[----:B------:R-:W-:Y:S06]  /*02b0*/  BAR.SYNC.DEFER_BLOCKING 0x0 ;  /* 0x0000000000007b1d */ /* 0x000fec0000010000 */
[----:B------:R-:W-:Y:S04]  /*02c0*/  LDS.64 R26, [R6] ;  /* 0x00000000061a7984 */ /* 0x000fe80000000a00 */
[----:B------:R-:W0:Y:S04]  /*02d0*/  LDS.128 R12, [R16] ;  /* 0x00000000100c7984 */ /* 0x000e280000000c00 */
[----:B------:R-:W1:Y:S01]  /*02e0*/  LDS.64 R24, [R6+0x100] ;  /* 0x0001000006187984 */ /* 0x000e620000000a00 */
[----:B0-----:R-:W-:-:S03]  /*02f0*/  DFMA R26, R12, R26, R10 ;  /* 0x0000001a0c1a722b */ /* 0x001fc6000000000a */
[----:B------:R-:W-:Y:S04]  /*0300*/  LDS.64 R12, [R6+0x200] ;  /* 0x00020000060c7984 */ /* 0x000fe80000000a00 */
[----:B------:R-:W0:Y:S01]  /*0310*/  LDS.128 R8, [R16+0x10] ;  /* 0x0000100010087984 */ /* 0x000e220000000c00 */
[----:B-1----:R-:W-:-:S03]  /*0320*/  DFMA R14, R24, R14, R26 ;  /* 0x0000000e180e722b */ /* 0x002fc6000000001a */
[----:B------:R-:W1:Y:S04]  /*0330*/  LDS.64 R24, [R6+0x300] ;  /* 0x0003000006187984 */ /* 0x000e680000000a00 */
[----:B------:R-:W-:Y:S01]  /*0340*/  LDS.64 R26, [R6+0x400] ;  /* 0x00040000061a7984 */ /* 0x000fe20000000a00 */
[----:B0-----:R-:W-:-:S03]  /*0350*/  DFMA R8, R8, R12, R14 ;  /* 0x0000000c0808722b */ /* 0x001fc6000000000e */
[----:B------:R-:W0:Y:S05]  /*0360*/  LDS.128 R12, [R16+0x20] ;  /* 0x00002000100c7984 */ /* 0x000e2a0000000c00 */
[----:B-1----:R-:W-:Y:S01]  /*0370*/  DFMA R8, R24, R10, R8 ;  /* 0x0000000a1808722b */ /* 0x002fe20000000008 */
[----:B------:R-:W1:Y:S07]  /*0380*/  LDS.64 R24, [R6+0x500] ;  /* 0x0005000006187984 */ /* 0x000e6e0000000a00 */
[----:B0-----:R-:W-:Y:S01]  /*0390*/  DFMA R26, R12, R26, R8 ;  /* 0x0000001a0c1a722b */ /* 0x001fe20000000008 */
[----:B------:R-:W-:Y:S04]  /*03a0*/  LDS.64 R12, [R6+0x600] ;  /* 0x00060000060c7984 */ /* 0x000fe80000000a00 */
[----:B------:R-:W0:Y:S03]  /*03b0*/  LDS.128 R8, [R16+0x30] ;  /* 0x0000300010087984 */ /* 0x000e260000000c00 */
[----:B-1----:R-:W-:Y:S01]  /*03c0*/  DFMA R14, R24, R14, R26 ;  /* 0x0000000e180e722b */ /* 0x002fe2000000001a */
[----:B------:R-:W1:Y:S04]  /*03d0*/  LDS.64 R24, [R6+0x700] ;  /* 0x0007000006187984 */ /* 0x000e680000000a00 */
[----:B------:R-:W-:Y:S03]  /*03e0*/  LDS.64 R26, [R6+0x800] ;  /* 0x00080000061a7984 */ /* 0x000fe60000000a00 */
[----:B0-----:R-:W-:-:S02]  /*03f0*/  DFMA R8, R8, R12, R14 ;  /* 0x0000000c0808722b */ /* 0x001fc4000000000e */
[----:B------:R-:W0:Y:S06]  /*0400*/  LDS.128 R12, [R16+0x40] ;  /* 0x00004000100c7984 */ /* 0x000e2c0000000c00 */
        /* <DEDUP_REMOVED lines=56> */
[----:B------:R-:W1:Y:S07]  /*0790*/  LDS.64 R14, [R6+0x1f00] ;  /* 0x001f0000060e7984 */ /* 0x000e6e0000000a00 */
[----:B0-----:R-:W-:-:S08]  /*07a0*/  DFMA R8, R8, R12, R24 ;  /* 0x0000000c0808722b */ /* 0x001fd00000000018 */
[----:B-1----:R-:W-:Y:S01]  /*07b0*/  DFMA R10, R14, R10, R8 ;  /* 0x0000000a0e0a722b */ /* 0x002fe20000000008 */
[----:B------:R-:W-:Y:S06]  /*07c0*/  BAR.SYNC.DEFER_BLOCKING 0x0 ;  /* 0x0000000000007b1d */ /* 0x000fec0000010000 */
[----:B------:R-:W-:Y:S05]  /*07d0*/  @P0 BRA `(.L_x_1) ;  /* 0xfffffff8008c0947 */ /* 0x000fea000383ffff */
.L_x_0:
[----:B------:R-:W0:Y:S01]  /*07e0*/  LDC.64 R2, c[0x0][0x390] ;  /* 0x0000e400ff027b82 */ /* 0x000e220000000a00 */
[----:B------:R-:W-:-:S05]  /*07f0*/  IMAD R0, R0, UR4, R18 ;  /* 0x0000000400007c24 */ /* 0x000fca000f8e0212 */
[----:B------:R-:W-:-:S05]  /*0800*/  IADD3 R17, PT, PT, R17, R0, RZ ;  /* 0x0000000011117210 */ /* 0x000fca0007ffe0ff */
[----:B0-----:R-:W-:-:S05]  /*0810*/  IMAD.WIDE R2, R17, 0x8, R2 ;  /* 0x0000000811027825 */ /* 0x001fca00078e0202 */
[----:B------:R-:W-:Y:S01]  /*0820*/  STG.E.64 desc[UR8][R2.64], R10 ;  /* 0x0000000a02007986 */ /* 0x000fe2000c101b08 */
[----:B------:R-:W-:Y:S05]  /*0830*/  EXIT ;  /* 0x000000000000794d */ /* 0x000fea0003800000 */
.L_x_2:
[----:B------:R-:W-:-:S00]  /*0840*/  BRA `(.L_x_2) ;  /* 0xfffffffc00fc7947 */ /* 0x000fc0000383ffff */
[----:B------:R-:W-:-:S00]  /*0850*/  NOP ;  /* 0x0000000000007918 */ /* 0x000fc00000000000 */
        /* <DEDUP_REMOVED lines=10> */
.L_x_3:


//--------------------- .nv.shared._Z8blockMxMPdS_S_i --------------------------
	.section	.nv.shared._Z8blockMxMPdS_S_i,"aw",@nobits
	.sectionflags	@""
	.align	8
.nv.shared._Z8blockMxMPdS_S_i:
	.zero		17408


//--------------------- .nv.shared.reserved.0     --------------------------
	.section	.nv.shared.reserved.0,"aw",@nobits
	.weak		__nv_reservedSMEM_offset_0_alias
	.size		__nv_reservedSMEM_offset_0_alias, 0, 64
	.other		__nv_reservedSMEM_offset_0_alias,@"STO_CUDA_RESERVED_SHARED STV_DEFAULT"
__nv_reservedSMEM_offset_0_alias:
	.zero		0
	.zero		64


//--------------------- .nv.constant0._Z8blockMxMPdS_S_i --------------------------
	.section	.nv.constant0._Z8blockMxMPdS_S_i,"a",@progbits
	.sectionflags	@""
	.align	4
.nv.constant0._Z8blockMxMPdS_S_i:
	.zero		924


//--------------------- SYMBOLS --------------------------

	.type		.nv.reservedSmem.offset0,@object
	.size		.nv.reservedSmem.offset0,0x4
	.type		.nv.reservedSmem.cap,@object
	.size		.nv.reservedSmem.cap,0x4
